//
// Generated by NVIDIA NVVM Compiler
//
// Compiler Build ID: CL-36424714
// Cuda compilation tools, release 13.0, V13.0.88
// Based on NVVM 20.0.0
//

.version 9.0
.target sm_100
.address_size 64

	// .globl	_Z6matmuliiiPKfS0_Pf

.visible .entry _Z6matmuliiiPKfS0_Pf(
	.param .u32 _Z6matmuliiiPKfS0_Pf_param_0,
	.param .u32 _Z6matmuliiiPKfS0_Pf_param_1,
	.param .u32 _Z6matmuliiiPKfS0_Pf_param_2,
	.param .u64 .ptr .align 1 _Z6matmuliiiPKfS0_Pf_param_3,
	.param .u64 .ptr .align 1 _Z6matmuliiiPKfS0_Pf_param_4,
	.param .u64 .ptr .align 1 _Z6matmuliiiPKfS0_Pf_param_5
)
{
	.reg .pred 	%p<9>;
	.reg .b32 	%r<103>;
	.reg .b32 	%f<125>;
	.reg .b64 	%rd<45>;

	ld.param.u32 	%r32, [_Z6matmuliiiPKfS0_Pf_param_0];
	ld.param.u32 	%r33, [_Z6matmuliiiPKfS0_Pf_param_1];
	ld.param.u32 	%r31, [_Z6matmuliiiPKfS0_Pf_param_2];
	ld.param.u64 	%rd8, [_Z6matmuliiiPKfS0_Pf_param_3];
	ld.param.u64 	%rd9, [_Z6matmuliiiPKfS0_Pf_param_4];
	mov.u32 	%r34, %ctaid.x;
	mov.u32 	%r35, %ntid.x;
	mov.u32 	%r36, %tid.x;
	mad.lo.s32 	%r37, %r34, %r35, %r36;
	shr.u32 	%r38, %r37, 5;
	shr.s32 	%r39, %r33, 31;
	shr.u32 	%r40, %r39, 28;
	add.s32 	%r41, %r33, %r40;
	shr.s32 	%r42, %r41, 4;
	div.s32 	%r43, %r38, %r42;
	mul.lo.s32 	%r44, %r43, %r42;
	sub.s32 	%r45, %r38, %r44;
	shl.b32 	%r1, %r43, 4;
	shl.b32 	%r2, %r45, 4;
	setp.ge.s32 	%p1, %r1, %r32;
	setp.ge.s32 	%p2, %r2, %r33;
	or.pred  	%p3, %p1, %p2;
	@%p3 bra 	$L__BB0_9;
	setp.lt.s32 	%p4, %r31, 1;
	mov.f32 	%f117, 0f00000000;
	mov.f32 	%f118, %f117;
	mov.f32 	%f119, %f117;
	mov.f32 	%f120, %f117;
	mov.f32 	%f121, %f117;
	mov.f32 	%f122, %f117;
	mov.f32 	%f123, %f117;
	mov.f32 	%f124, %f117;
	@%p4 bra 	$L__BB0_8;
	mul.lo.s32 	%r48, %r1, %r31;
	cvt.s64.s32 	%rd1, %r48;
	add.s32 	%r49, %r31, -1;
	shr.u32 	%r50, %r49, 3;
	add.s32 	%r3, %r50, 1;
	and.b32  	%r4, %r3, 3;
	setp.lt.u32 	%p5, %r31, 25;
	mov.b32 	%r100, 0;
	mov.f32 	%f117, 0f00000000;
	@%p5 bra 	$L__BB0_5;
	mul.lo.s32 	%r98, %r33, 24;
	shl.b32 	%r6, %r33, 5;
	shl.b32 	%r97, %r33, 4;
	shl.b32 	%r96, %r33, 3;
	shl.b64 	%rd11, %rd1, 2;
	add.s64 	%rd43, %rd8, %rd11;
	and.b32  	%r52, %r3, 1073741820;
	neg.s32 	%r94, %r52;
	mov.f32 	%f117, 0f00000000;
	mov.b32 	%r95, 0;
	cvt.u64.u32 	%rd13, %r2;
	mov.f32 	%f118, %f117;
	mov.f32 	%f119, %f117;
	mov.f32 	%f120, %f117;
	mov.f32 	%f121, %f117;
	mov.f32 	%f122, %f117;
	mov.f32 	%f123, %f117;
	mov.f32 	%f124, %f117;
	mov.u32 	%r100, %r95;
$L__BB0_4:
	wmma.load.a.sync.aligned.row.m16n16k8.tf32 	{%r53, %r54, %r55, %r56}, [%rd43], %r31;
	cvt.s64.s32 	%rd12, %r95;
	add.s64 	%rd14, %rd12, %rd13;
	shl.b64 	%rd15, %rd14, 2;
	add.s64 	%rd16, %rd9, %rd15;
	wmma.load.b.sync.aligned.row.m16n16k8.tf32 	{%r57, %r58, %r59, %r60}, [%rd16], %r33;
	wmma.mma.sync.aligned.row.row.m16n16k8.f32.tf32.tf32.f32 {%f61, %f62, %f63, %f64, %f65, %f66, %f67, %f68}, {%r53, %r54, %r55, %r56}, {%r57, %r58, %r59, %r60}, {%f124, %f123, %f122, %f121, %f120, %f119, %f118, %f117};
	wmma.load.a.sync.aligned.row.m16n16k8.tf32 	{%r61, %r62, %r63, %r64}, [%rd43+32], %r31;
	cvt.s64.s32 	%rd17, %r96;
	add.s64 	%rd18, %rd17, %rd13;
	shl.b64 	%rd19, %rd18, 2;
	add.s64 	%rd20, %rd9, %rd19;
	wmma.load.b.sync.aligned.row.m16n16k8.tf32 	{%r65, %r66, %r67, %r68}, [%rd20], %r33;
	wmma.mma.sync.aligned.row.row.m16n16k8.f32.tf32.tf32.f32 {%f69, %f70, %f71, %f72, %f73, %f74, %f75, %f76}, {%r61, %r62, %r63, %r64}, {%r65, %r66, %r67, %r68}, {%f61, %f62, %f63, %f64, %f65, %f66, %f67, %f68};
	wmma.load.a.sync.aligned.row.m16n16k8.tf32 	{%r69, %r70, %r71, %r72}, [%rd43+64], %r31;
	cvt.s64.s32 	%rd21, %r97;
	add.s64 	%rd22, %rd21, %rd13;
	shl.b64 	%rd23, %rd22, 2;
	add.s64 	%rd24, %rd9, %rd23;
	wmma.load.b.sync.aligned.row.m16n16k8.tf32 	{%r73, %r74, %r75, %r76}, [%rd24], %r33;
	wmma.mma.sync.aligned.row.row.m16n16k8.f32.tf32.tf32.f32 {%f77, %f78, %f79, %f80, %f81, %f82, %f83, %f84}, {%r69, %r70, %r71, %r72}, {%r73, %r74, %r75, %r76}, {%f69, %f70, %f71, %f72, %f73, %f74, %f75, %f76};
	wmma.load.a.sync.aligned.row.m16n16k8.tf32 	{%r77, %r78, %r79, %r80}, [%rd43+96], %r31;
	cvt.s64.s32 	%rd25, %r98;
	add.s64 	%rd26, %rd25, %rd13;
	shl.b64 	%rd27, %rd26, 2;
	add.s64 	%rd28, %rd9, %rd27;
	wmma.load.b.sync.aligned.row.m16n16k8.tf32 	{%r81, %r82, %r83, %r84}, [%rd28], %r33;
	wmma.mma.sync.aligned.row.row.m16n16k8.f32.tf32.tf32.f32 {%f124, %f123, %f122, %f121, %f120, %f119, %f118, %f117}, {%r77, %r78, %r79, %r80}, {%r81, %r82, %r83, %r84}, {%f77, %f78, %f79, %f80, %f81, %f82, %f83, %f84};
	add.s32 	%r100, %r100, 32;
	add.s32 	%r98, %r98, %r6;
	add.s32 	%r97, %r97, %r6;
	add.s32 	%r96, %r96, %r6;
	add.s32 	%r95, %r95, %r6;
	add.s64 	%rd43, %rd43, 128;
	add.s32 	%r94, %r94, 4;
	setp.ne.s32 	%p6, %r94, 0;
	@%p6 bra 	$L__BB0_4;
$L__BB0_5:
	setp.eq.s32 	%p7, %r4, 0;
	@%p7 bra 	$L__BB0_8;
	mul.lo.s32 	%r102, %r100, %r33;
	shl.b32 	%r24, %r33, 3;
	cvt.u64.u32 	%rd29, %r100;
	add.s64 	%rd30, %rd1, %rd29;
	shl.b64 	%rd31, %rd30, 2;
	add.s64 	%rd44, %rd8, %rd31;
	neg.s32 	%r101, %r4;
	cvt.u64.u32 	%rd33, %r2;
$L__BB0_7:
	.pragma "nounroll";
	wmma.load.a.sync.aligned.row.m16n16k8.tf32 	{%r85, %r86, %r87, %r88}, [%rd44], %r31;
	cvt.s64.s32 	%rd32, %r102;
	add.s64 	%rd34, %rd32, %rd33;
	shl.b64 	%rd35, %rd34, 2;
	add.s64 	%rd36, %rd9, %rd35;
	wmma.load.b.sync.aligned.row.m16n16k8.tf32 	{%r89, %r90, %r91, %r92}, [%rd36], %r33;
	wmma.mma.sync.aligned.row.row.m16n16k8.f32.tf32.tf32.f32 {%f124, %f123, %f122, %f121, %f120, %f119, %f118, %f117}, {%r85, %r86, %r87, %r88}, {%r89, %r90, %r91, %r92}, {%f124, %f123, %f122, %f121, %f120, %f119, %f118, %f117};
	add.s32 	%r102, %r102, %r24;
	add.s64 	%rd44, %rd44, 32;
	add.s32 	%r101, %r101, 1;
	setp.ne.s32 	%p8, %r101, 0;
	@%p8 bra 	$L__BB0_7;
$L__BB0_8:
	ld.param.u64 	%rd42, [_Z6matmuliiiPKfS0_Pf_param_5];
	mul.lo.s32 	%r93, %r1, %r33;
	cvt.s64.s32 	%rd37, %r93;
	cvt.u64.u32 	%rd38, %r2;
	add.s64 	%rd39, %rd37, %rd38;
	shl.b64 	%rd40, %rd39, 2;
	add.s64 	%rd41, %rd42, %rd40;
	wmma.store.d.sync.aligned.row.m16n16k8.f32 	[%rd41], {%f124, %f123, %f122, %f121, %f120, %f119, %f118, %f117}, %r33;
$L__BB0_9:
	ret;

}


// ===== COMPILED SASS (sm_100) =====

	.target	sm_100

	.elftype	@"ET_EXEC"


//--------------------- .note.nv.tkinfo           --------------------------
	.section	.note.nv.tkinfo,"",@"SHT_NOTE"
	.sectionflags	@"SHF_NOTE_NV_TKINFO"
	.tkinfo
        /*0018*/ 	.word	0x00000002
        /*0030*/ 	.string	""
        /*0030*/ 	.string	"ptxas"
        /*0030*/ 	.string	"Cuda compilation tools, release 13.0, V13.0.88"
        /*0030*/ 	.string	"Build cuda_13.0.r13.0/compiler.36424714_0"
        /*0030*/ 	.string	"-arch sm_100 -m 64 "



//--------------------- .note.nv.cuinfo           --------------------------
	.section	.note.nv.cuinfo,"",@"SHT_NOTE"
	.sectionflags	@"SHF_NOTE_NV_CUINFO"
        /*0018*/ 	.short	0x0002
        /*001a*/ 	.short	0x0064
        /*001c*/ 	.short	0x0082
	.zero		2


//--------------------- .nv.info                  --------------------------
	.section	.nv.info,"",@"SHT_CUDA_INFO"
	.align	4


	//----- nvinfo : EIATTR_REGCOUNT
	.align		4
        /*0000*/ 	.byte	0x04, 0x2f
        /*0002*/ 	.short	(.L_1 - .L_0)
	.align		4
.L_0:
        /*0004*/ 	.word	index@(_Z6matmuliiiPKfS0_Pf)
        /*0008*/ 	.word	0x0000002a


	//----- nvinfo : EIATTR_FRAME_SIZE
	.align		4
.L_1:
        /*000c*/ 	.byte	0x04, 0x11
        /*000e*/ 	.short	(.L_3 - .L_2)
	.align		4
.L_2:
        /*0010*/ 	.word	index@(_Z6matmuliiiPKfS0_Pf)
        /*0014*/ 	.word	0x00000000


	//----- nvinfo : EIATTR_MIN_STACK_SIZE
	.align		4
.L_3:
        /*0018*/ 	.byte	0x04, 0x12
        /*001a*/ 	.short	(.L_5 - .L_4)
	.align		4
.L_4:
        /*001c*/ 	.word	index@(_Z6matmuliiiPKfS0_Pf)
        /*0020*/ 	.word	0x00000000
.L_5:


//--------------------- .nv.compat                --------------------------
	.section	.nv.compat,"",@"SHT_CUDA_COMPAT_INFO"
	.align	4
        /*0000*/ 	.byte	0x02, 0x09, 0x00, 0x00, 0x02, 0x02, 0x01, 0x00, 0x02, 0x05, 0x05, 0x00, 0x03, 0x07, 0x01, 0x01
        /*0010*/ 	.byte	0x02, 0x03, 0x00, 0x00, 0x02, 0x06, 0x01, 0x00, 0x04, 0x0b, 0x08, 0x00, 0x09, 0x00, 0x00, 0x00
        /*0020*/ 	.byte	0x00, 0x00, 0x00, 0x00


//--------------------- .nv.info._Z6matmuliiiPKfS0_Pf --------------------------
	.section	.nv.info._Z6matmuliiiPKfS0_Pf,"",@"SHT_CUDA_INFO"
	.sectionflags	@""
	.align	4


	//----- nvinfo : EIATTR_CUDA_API_VERSION
	.align		4
        /*0000*/ 	.byte	0x04, 0x37
        /*0002*/ 	.short	(.L_7 - .L_6)
.L_6:
        /*0004*/ 	.word	0x00000082


	//----- nvinfo : EIATTR_KPARAM_INFO
	.align		4
.L_7:
        /*0008*/ 	.byte	0x04, 0x17
        /*000a*/ 	.short	(.L_9 - .L_8)
.L_8:
        /*000c*/ 	.word	0x00000000
        /*0010*/ 	.short	0x0005
        /*0012*/ 	.short	0x0020
        /*0014*/ 	.byte	0x00, 0xf5, 0x21, 0x00


	//----- nvinfo : EIATTR_KPARAM_INFO
	.align		4
.L_9:
        /*0018*/ 	.byte	0x04, 0x17
        /*001a*/ 	.short	(.L_11 - .L_10)
.L_10:
        /*001c*/ 	.word	0x00000000
        /*0020*/ 	.short	0x0004
        /*0022*/ 	.short	0x0018
        /*0024*/ 	.byte	0x00, 0xf5, 0x21, 0x00


	//----- nvinfo : EIATTR_KPARAM_INFO
	.align		4
.L_11:
        /*0028*/ 	.byte	0x04, 0x17
        /*002a*/ 	.short	(.L_13 - .L_12)
.L_12:
        /*002c*/ 	.word	0x00000000
        /*0030*/ 	.short	0x0003
        /*0032*/ 	.short	0x0010
        /*0034*/ 	.byte	0x00, 0xf5, 0x21, 0x00


	//----- nvinfo : EIATTR_KPARAM_INFO
	.align		4
.L_13:
        /*0038*/ 	.byte	0x04, 0x17
        /*003a*/ 	.short	(.L_15 - .L_14)
.L_14:
        /*003c*/ 	.word	0x00000000
        /*0040*/ 	.short	0x0002
        /*0042*/ 	.short	0x0008
        /*0044*/ 	.byte	0x00, 0xf0, 0x11, 0x00


	//----- nvinfo : EIATTR_KPARAM_INFO
	.align		4
.L_15:
        /*0048*/ 	.byte	0x04, 0x17
        /*004a*/ 	.short	(.L_17 - .L_16)
.L_16:
        /*004c*/ 	.word	0x00000000
        /*0050*/ 	.short	0x0001
        /*0052*/ 	.short	0x0004
        /*0054*/ 	.byte	0x00, 0xf0, 0x11, 0x00


	//----- nvinfo : EIATTR_KPARAM_INFO
	.align		4
.L_17:
        /*0058*/ 	.byte	0x04, 0x17
        /*005a*/ 	.short	(.L_19 - .L_18)
.L_18:
        /*005c*/ 	.word	0x00000000
        /*0060*/ 	.short	0x0000
        /*0062*/ 	.short	0x0000
        /*0064*/ 	.byte	0x00, 0xf0, 0x11, 0x00


	//----- nvinfo : EIATTR_SPARSE_MMA_MASK
	.align		4
.L_19:
        /*0068*/ 	.byte	0x03, 0x50
        /*006a*/ 	.short	0x0000


	//----- nvinfo : EIATTR_WMMA_USED
	.align		4
        /*006c*/ 	.byte	0x01, 0x2b
	.zero		2


	//----- nvinfo : EIATTR_MAXREG_COUNT
	.align		4
        /*0070*/ 	.byte	0x03, 0x1b
        /*0072*/ 	.short	0x00ff


	//----- nvinfo : EIATTR_MERCURY_ISA_VERSION
	.align		4
        /*0074*/ 	.byte	0x03, 0x5f
        /*0076*/ 	.short	0x0101


	//----- nvinfo : EIATTR_VRC_CTA_INIT_COUNT
	.align		4
        /*0078*/ 	.byte	0x02, 0x4a
	.zero		1
	.zero		1


	//----- nvinfo : EIATTR_EXIT_INSTR_OFFSETS
	.align		4
        /*007c*/ 	.byte	0x04, 0x1c
        /*007e*/ 	.short	(.L_21 - .L_20)


	//   ....[0]....
.L_20:
        /*0080*/ 	.word	0x000002a0


	//   ....[1]....
        /*0084*/ 	.word	0x00001200


	//----- nvinfo : EIATTR_CBANK_PARAM_SIZE
	.align		4
.L_21:
        /*0088*/ 	.byte	0x03, 0x19
        /*008a*/ 	.short	0x0028


	//----- nvinfo : EIATTR_PARAM_CBANK
	.align		4
        /*008c*/ 	.byte	0x04, 0x0a
        /*008e*/ 	.short	(.L_23 - .L_22)
	.align		4
.L_22:
        /*0090*/ 	.word	index@(.nv.constant0._Z6matmuliiiPKfS0_Pf)
        /*0094*/ 	.short	0x0380
        /*0096*/ 	.short	0x0028


	//----- nvinfo : EIATTR_SW_WAR
	.align		4
.L_23:
        /*0098*/ 	.byte	0x04, 0x36
        /*009a*/ 	.short	(.L_25 - .L_24)
.L_24:
        /*009c*/ 	.word	0x00000008
.L_25:


//--------------------- .nv.callgraph             --------------------------
	.section	.nv.callgraph,"",@"SHT_CUDA_CALLGRAPH"
	.align	4
	.sectionentsize	8
	.align		4
        /*0000*/ 	.word	0x00000000
	.align		4
        /*0004*/ 	.word	0xffffffff
	.align		4
        /*0008*/ 	.word	0x00000000
	.align		4
        /*000c*/ 	.word	0xfffffffe
	.align		4
        /*0010*/ 	.word	0x00000000
	.align		4
        /*0014*/ 	.word	0xfffffffd
	.align		4
        /*0018*/ 	.word	0x00000000
	.align		4
        /*001c*/ 	.word	0xfffffffc


//--------------------- .text._Z6matmuliiiPKfS0_Pf --------------------------
	.section	.text._Z6matmuliiiPKfS0_Pf,"ax",@progbits
	.align	128
        .global         _Z6matmuliiiPKfS0_Pf
        .type           _Z6matmuliiiPKfS0_Pf,@function
        .size           _Z6matmuliiiPKfS0_Pf,(.L_x_5 - _Z6matmuliiiPKfS0_Pf)
        .other          _Z6matmuliiiPKfS0_Pf,@"STO_CUDA_ENTRY STV_DEFAULT"
_Z6matmuliiiPKfS0_Pf:
.text._Z6matmuliiiPKfS0_Pf:
[----:B------:R-:W-:Y:S01]  /*0000*/  LDC R1, c[0x0][0x37c] ;  /* 0x0000df00ff017b82 */ /* 0x000fe20000000800 */
[----:B------:R-:W0:Y:S01]  /*0010*/  LDCU UR11, c[0x0][0x384] ;  /* 0x00007080ff0b77ac */ /* 0x000e220008000800 */
[----:B------:R-:W1:Y:S06]  /*0020*/  S2R R5, SR_TID.X ;  /* 0x0000000000057919 */ /* 0x000e6c0000002100 */
[----:B------:R-:W1:Y:S08]  /*0030*/  S2UR UR5, SR_CTAID.X ;  /* 0x00000000000579c3 */ /* 0x000e700000002500 */
[----:B------:R-:W1:Y:S01]  /*0040*/  LDC R0, c[0x0][0x360] ;  /* 0x0000d800ff007b82 */ /* 0x000e620000000800 */
[----:B0-----:R-:W-:-:S04]  /*0050*/  USHF.R.S32.HI UR4, URZ, 0x1f, UR11 ;  /* 0x0000001fff047899 */ /* 0x001fc8000801140b */
[----:B------:R-:W-:-:S04]  /*0060*/  ULEA.HI UR4, UR4, UR11, URZ, 0x4 ;  /* 0x0000000b04047291 */ /* 0x000fc8000f8f20ff */
[----:B------:R-:W-:-:S06]  /*0070*/  USHF.R.S32.HI UR4, URZ, 0x4, UR4 ;  /* 0x00000004ff047899 */ /* 0x000fcc0008011404 */
[----:B------:R-:W-:Y:S01]  /*0080*/  MOV R6, UR4 ;  /* 0x0000000400067c02 */ /* 0x000fe20008000f00 */
[----:B-1----:R-:W-:Y:S01]  /*0090*/  IMAD R0, R0, UR5, R5 ;  /* 0x0000000500007c24 */ /* 0x002fe2000f8e0205 */
[----:B------:R-:W0:Y:S02]  /*00a0*/  LDCU UR5, c[0x0][0x380] ;  /* 0x00007000ff0577ac */ /* 0x000e240008000800 */
[-C--:B------:R-:W-:Y:S02]  /*00b0*/  IABS R7, R6.reuse ;  /* 0x0000000600077213 */ /* 0x080fe40000000000 */
[----:B------:R-:W-:Y:S02]  /*00c0*/  IABS R6, R6 ;  /* 0x0000000600067213 */ /* 0x000fe40000000000 */
[----:B------:R-:W1:Y:S01]  /*00d0*/  I2F.RP R4, R7 ;  /* 0x0000000700047306 */ /* 0x000e620000209400 */
[----:B------:R-:W-:-:S07]  /*00e0*/  SHF.R.U32.HI R0, RZ, 0x5, R0 ;  /* 0x00000005ff007819 */ /* 0x000fce0000011600 */
[----:B-1----:R-:W1:Y:S02]  /*00f0*/  MUFU.RCP R4, R4 ;  /* 0x0000000400047308 */ /* 0x002e640000001000 */
[----:B-1----:R-:W-:Y:S01]  /*0100*/  VIADD R2, R4, 0xffffffe ;  /* 0x0ffffffe04027836 */ /* 0x002fe20000000000 */
[----:B------:R-:W-:-:S05]  /*0110*/  IABS R4, R0 ;  /* 0x0000000000047213 */ /* 0x000fca0000000000 */
[----:B------:R1:W2:Y:S02]  /*0120*/  F2I.FTZ.U32.TRUNC.NTZ R3, R2 ;  /* 0x0000000200037305 */ /* 0x0002a4000021f000 */
[----:B-1----:R-:W-:Y:S01]  /*0130*/  IMAD.MOV.U32 R2, RZ, RZ, RZ ;  /* 0x000000ffff027224 */ /* 0x002fe200078e00ff */
[----:B--2---:R-:W-:-:S05]  /*0140*/  IADD3 R8, PT, PT, RZ, -R3, RZ ;  /* 0x80000003ff087210 */ /* 0x004fca0007ffe0ff */
[----:B------:R-:W-:-:S04]  /*0150*/  IMAD R5, R8, R7, RZ ;  /* 0x0000000708057224 */ /* 0x000fc800078e02ff */
[----:B------:R-:W-:Y:S01]  /*0160*/  IMAD.HI.U32 R3, R3, R5, R2 ;  /* 0x0000000503037227 */ /* 0x000fe200078e0002 */
[----:B------:R-:W-:-:S05]  /*0170*/  IADD3 R2, PT, PT, RZ, -R6, RZ ;  /* 0x80000006ff027210 */ /* 0x000fca0007ffe0ff */
[----:B------:R-:W-:-:S04]  /*0180*/  IMAD.HI.U32 R3, R3, R4, RZ ;  /* 0x0000000403037227 */ /* 0x000fc800078e00ff */
[----:B------:R-:W-:-:S05]  /*0190*/  IMAD R2, R3, R2, R4 ;  /* 0x0000000203027224 */ /* 0x000fca00078e0204 */
[----:B------:R-:W-:-:S13]  /*01a0*/  ISETP.GT.U32.AND P2, PT, R7, R2, PT ;  /* 0x000000020700720c */ /* 0x000fda0003f44070 */
[----:B------:R-:W-:Y:S01]  /*01b0*/  @!P2 IMAD.IADD R2, R2, 0x1, -R7 ;  /* 0x000000010202a824 */ /* 0x000fe200078e0a07 */
[----:B------:R-:W-:Y:S02]  /*01c0*/  @!P2 IADD3 R3, PT, PT, R3, 0x1, RZ ;  /* 0x000000010303a810 */ /* 0x000fe40007ffe0ff */
[----:B------:R-:W-:Y:S02]  /*01d0*/  ISETP.NE.AND P2, PT, RZ, UR4, PT ;  /* 0x00000004ff007c0c */ /* 0x000fe4000bf45270 */
[----:B------:R-:W-:Y:S02]  /*01e0*/  ISETP.GE.U32.AND P0, PT, R2, R7, PT ;  /* 0x000000070200720c */ /* 0x000fe40003f06070 */
[----:B------:R-:W-:-:S04]  /*01f0*/  LOP3.LUT R2, R0, UR4, RZ, 0x3c, !PT ;  /* 0x0000000400027c12 */ /* 0x000fc8000f8e3cff */
[----:B------:R-:W-:-:S07]  /*0200*/  ISETP.GE.AND P1, PT, R2, RZ, PT ;  /* 0x000000ff0200720c */ /* 0x000fce0003f26270 */
[----:B------:R-:W-:-:S06]  /*0210*/  @P0 VIADD R3, R3, 0x1 ;  /* 0x0000000103030836 */ /* 0x000fcc0000000000 */
[----:B------:R-:W-:Y:S02]  /*0220*/  @!P1 IADD3 R3, PT, PT, -R3, RZ, RZ ;  /* 0x000000ff03039210 */ /* 0x000fe40007ffe1ff */
[----:B------:R-:W-:-:S05]  /*0230*/  @!P2 LOP3.LUT R3, RZ, UR4, RZ, 0x33, !PT ;  /* 0x00000004ff03ac12 */ /* 0x000fca000f8e33ff */
[----:B------:R-:W-:-:S04]  /*0240*/  IMAD.MOV R5, RZ, RZ, -R3 ;  /* 0x000000ffff057224 */ /* 0x000fc800078e0a03 */
[----:B------:R-:W-:Y:S02]  /*0250*/  IMAD R2, R5, UR4, R0 ;  /* 0x0000000405027c24 */ /* 0x000fe4000f8e0200 */
[----:B------:R-:W-:-:S03]  /*0260*/  IMAD.SHL.U32 R0, R3, 0x10, RZ ;  /* 0x0000001003007824 */ /* 0x000fc600078e00ff */
[----:B------:R-:W-:-:S04]  /*0270*/  SHF.L.U32 R2, R2, 0x4, RZ ;  /* 0x0000000402027819 */ /* 0x000fc800000006ff */
[----:B------:R-:W-:-:S04]  /*0280*/  ISETP.GE.AND P0, PT, R2, UR11, PT ;  /* 0x0000000b02007c0c */ /* 0x000fc8000bf06270 */
[----:B0-----:R-:W-:-:S13]  /*0290*/  ISETP.GE.OR P0, PT, R0, UR5, P0 ;  /* 0x0000000500007c0c */ /* 0x001fda0008706670 */
[----:B------:R-:W-:Y:S05]  /*02a0*/  @P0 EXIT ;  /* 0x000000000000094d */ /* 0x000fea0003800000 */
[----:B------:R-:W0:Y:S01]  /*02b0*/  LDCU UR14, c[0x0][0x388] ;  /* 0x00007100ff0e77ac */ /* 0x000e220008000800 */
[----:B------:R-:W-:Y:S02]  /*02c0*/  CS2R R10, SRZ ;  /* 0x00000000000a7805 */ /* 0x000fe4000001ff00 */
[----:B------:R-:W-:Y:S02]  /*02d0*/  CS2R R8, SRZ ;  /* 0x0000000000087805 */ /* 0x000fe4000001ff00 */
[----:B------:R-:W-:Y:S02]  /*02e0*/  CS2R R14, SRZ ;  /* 0x00000000000e7805 */ /* 0x000fe4000001ff00 */
[----:B------:R-:W-:Y:S01]  /*02f0*/  CS2R R12, SRZ ;  /* 0x00000000000c7805 */ /* 0x000fe2000001ff00 */
[----:B------:R-:W1:Y:S01]  /*0300*/  LDCU.64 UR12, c[0x0][0x358] ;  /* 0x00006b00ff0c77ac */ /* 0x000e620008000a00 */
[----:B0-----:R-:W-:-:S09]  /*0310*/  UISETP.GE.AND UP0, UPT, UR14, 0x1, UPT ;  /* 0x000000010e00788c */ /* 0x001fd2000bf06270 */
[----:B-1----:R-:W-:Y:S05]  /*0320*/  BRA.U !UP0, `(.L_x_0) ;  /* 0x0000000d08647547 */ /* 0x002fea000b800000 */
[----:B------:R-:W-:Y:S02]  /*0330*/  UISETP.GE.U32.AND UP1, UPT, UR14, 0x19, UPT ;  /* 0x000000190e00788c */ /* 0x000fe4000bf26070 */
[----:B------:R-:W-:Y:S01]  /*0340*/  IMAD R4, R0, UR14, RZ ;  /* 0x0000000e00047c24 */ /* 0x000fe2000f8e02ff */
[----:B------:R-:W-:Y:S01]  /*0350*/  UIADD3 UR4, UPT, UPT, UR14, -0x1, URZ ;  /* 0xffffffff0e047890 */ /* 0x000fe2000fffe0ff */
[----:B------:R-:W-:Y:S01]  /*0360*/  MOV R11, RZ ;  /* 0x000000ff000b7202 */ /* 0x000fe20000000f00 */
[----:B------:R-:W-:Y:S02]  /*0370*/  UIADD3 UR5, UPT, UPT, UR14, -0x1, URZ ;  /* 0xffffffff0e057890 */ /* 0x000fe4000fffe0ff */
[----:B------:R-:W-:Y:S01]  /*0380*/  ULEA.HI UR4, UR4, 0x1, URZ, 0x1d ;  /* 0x0000000104047891 */ /* 0x000fe2000f8fe8ff */
[----:B------:R-:W-:Y:S01]  /*0390*/  SHF.R.S32.HI R5, RZ, 0x1f, R4 ;  /* 0x0000001fff057819 */ /* 0x000fe20000011404 */
[----:B------:R-:W-:Y:S02]  /*03a0*/  ULEA.HI UR5, UR5, 0x1, URZ, 0x1d ;  /* 0x0000000105057891 */ /* 0x000fe4000f8fe8ff */
[----:B------:R-:W-:-:S03]  /*03b0*/  ULOP3.LUT UR7, UR4, 0x3, URZ, 0xc0, !UPT ;  /* 0x0000000304077892 */ /* 0x000fc6000f8ec0ff */
[----:B------:R-:W-:Y:S01]  /*03c0*/  UMOV UR4, URZ ;  /* 0x000000ff00047c82 */ /* 0x000fe20008000000 */
[----:B------:R-:W-:Y:S01]  /*03d0*/  UISETP.NE.AND UP0, UPT, UR7, URZ, UPT ;  /* 0x000000ff0700728c */ /* 0x000fe2000bf05270 */
[----:B------:R-:W-:Y:S10]  /*03e0*/  BRA.U !UP1, `(.L_x_1) ;  /* 0x00000009094c7547 */ /* 0x000ff4000b800000 */
[----:B------:R-:W0:Y:S01]  /*03f0*/  S2R R17, SR_LANEID ;  /* 0x0000000000117919 */ /* 0x000e220000000000 */
[----:B------:R-:W1:Y:S01]  /*0400*/  LDCU.64 UR16, c[0x0][0x390] ;  /* 0x00007200ff1077ac */ /* 0x000e620008000a00 */
[----:B------:R-:W-:Y:S02]  /*0410*/  CS2R R10, SRZ ;  /* 0x00000000000a7805 */ /* 0x000fe4000001ff00 */
[----:B------:R-:W-:Y:S02]  /*0420*/  CS2R R8, SRZ ;  /* 0x0000000000087805 */ /* 0x000fe4000001ff00 */
[----:B------:R-:W-:Y:S01]  /*0430*/  CS2R R14, SRZ ;  /* 0x00000000000e7805 */ /* 0x000fe2000001ff00 */
[----:B------:R-:W-:Y:S01]  /*0440*/  ULOP3.LUT UR5, UR5, 0x3ffffffc, URZ, 0xc0, !UPT ;  /* 0x3ffffffc05057892 */ /* 0x000fe2000f8ec0ff */
[----:B------:R-:W-:Y:S01]  /*0450*/  CS2R R12, SRZ ;  /* 0x00000000000c7805 */ /* 0x000fe2000001ff00 */
[----:B------:R-:W-:Y:S02]  /*0460*/  UIMAD UR8, UR11, 0x18, URZ ;  /* 0x000000180b0878a4 */ /* 0x000fe4000f8e02ff */
[----:B------:R-:W-:-:S02]  /*0470*/  UIADD3 UR6, UPT, UPT, -UR5, URZ, URZ ;  /* 0x000000ff05067290 */ /* 0x000fc4000fffe1ff */
[----:B------:R-:W-:Y:S02]  /*0480*/  USHF.L.U32 UR9, UR11, 0x4, URZ ;  /* 0x000000040b097899 */ /* 0x000fe400080006ff */
[----:B------:R-:W-:Y:S01]  /*0490*/  USHF.L.U32 UR10, UR11, 0x3, URZ ;  /* 0x000000030b0a7899 */ /* 0x000fe200080006ff */
[----:B------:R-:W-:Y:S01]  /*04a0*/  UMOV UR5, URZ ;  /* 0x000000ff00057c82 */ /* 0x000fe20008000000 */
[----:B------:R-:W-:Y:S01]  /*04b0*/  UMOV UR4, URZ ;  /* 0x000000ff00047c82 */ /* 0x000fe20008000000 */
[----:B-1----:R-:W-:-:S04]  /*04c0*/  LEA R3, P0, R4, UR16, 0x2 ;  /* 0x0000001004037c11 */ /* 0x002fc8000f8010ff */
[----:B------:R-:W-:Y:S01]  /*04d0*/  LEA.HI.X R4, R4, UR17, R5, 0x2, P0 ;  /* 0x0000001104047c11 */ /* 0x000fe200080f1405 */
[----:B------:R-:W1:Y:S01]  /*04e0*/  LDCU.64 UR16, c[0x0][0x398] ;  /* 0x00007300ff1077ac */ /* 0x000e620008000a00 */
[----:B0-----:R-:W-:Y:S02]  /*04f0*/  LOP3.LUT R16, R17, 0x3, RZ, 0xc0, !PT ;  /* 0x0000000311107812 */ /* 0x001fe400078ec0ff */
[----:B------:R-:W-:-:S03]  /*0500*/  SHF.R.U32.HI R17, RZ, 0x2, R17 ;  /* 0x00000002ff117819 */ /* 0x000fc60000011611 */
[C---:B------:R-:W-:Y:S01]  /*0510*/  VIADD R6, R16.reuse, 0x4 ;  /* 0x0000000410067836 */ /* 0x040fe20000000000 */
[C---:B------:R-:W-:Y:S01]  /*0520*/  IADD3 R5, PT, PT, R17.reuse, 0x8, RZ ;  /* 0x0000000811057810 */ /* 0x040fe20007ffe0ff */
[--C-:B------:R-:W-:Y:S02]  /*0530*/  IMAD R26, R17, UR14, R16.reuse ;  /* 0x0000000e111a7c24 */ /* 0x100fe4000f8e0210 */
[C---:B------:R-:W-:Y:S02]  /*0540*/  IMAD R22, R16.reuse, UR11, R17 ;  /* 0x0000000b10167c24 */ /* 0x040fe4000f8e0211 */
[----:B------:R-:W-:Y:S02]  /*0550*/  IMAD R25, R5, UR14, R16 ;  /* 0x0000000e05197c24 */ /* 0x000fe4000f8e0210 */
[----:B------:R-:W-:Y:S02]  /*0560*/  IMAD R24, R17, UR14, R6 ;  /* 0x0000000e11187c24 */ /* 0x000fe4000f8e0206 */
[----:B------:R-:W-:-:S02]  /*0570*/  IMAD R16, R16, UR11, R5 ;  /* 0x0000000b10107c24 */ /* 0x000fc4000f8e0205 */
[----:B------:R-:W-:Y:S02]  /*0580*/  IMAD R23, R5, UR14, R6 ;  /* 0x0000000e05177c24 */ /* 0x000fe4000f8e0206 */
[C---:B------:R-:W-:Y:S02]  /*0590*/  IMAD R17, R6.reuse, UR11, R17 ;  /* 0x0000000b06117c24 */ /* 0x040fe4000f8e0211 */
[----:B-1----:R-:W-:-:S07]  /*05a0*/  IMAD R5, R6, UR11, R5 ;  /* 0x0000000b06057c24 */ /* 0x002fce000f8e0205 */
.L_x_2:
[----:B------:R-:W-:Y:S01]  /*05b0*/  IMAD.U32 R7, RZ, RZ, UR5 ;  /* 0x00000005ff077e24 */ /* 0x000fe2000f8e00ff */
[----:B------:R-:W-:Y:S01]  /*05c0*/  IADD3 R6, P0, PT, R2, UR5, RZ ;  /* 0x0000000502067c10 */ /* 0x000fe2000ff1e0ff */
[----:B------:R-:W-:Y:S01]  /*05d0*/  IMAD.MOV.U32 R29, RZ, RZ, R4 ;  /* 0x000000ffff1d7224 */ /* 0x000fe200078e0004 */
[----:B------:R-:W-:Y:S02]  /*05e0*/  MOV R28, R3 ;  /* 0x00000003001c7202 */ /* 0x000fe40000000f00 */
[----:B------:R-:W-:Y:S02]  /*05f0*/  LEA.HI.X.SX32 R7, R7, RZ, 0x1, P0 ;  /* 0x000000ff07077211 */ /* 0x000fe400000f0eff */
[----:B------:R-:W-:Y:S01]  /*0600*/  LEA R20, P0, R6, UR16, 0x2 ;  /* 0x0000001006147c11 */ /* 0x000fe2000f8010ff */
[----:B------:R-:W-:-:S03]  /*0610*/  IMAD.WIDE R18, R26, 0x4, R28 ;  /* 0x000000041a127825 */ /* 0x000fc600078e021c */
[----:B------:R-:W-:Y:S01]  /*0620*/  LEA.HI.X R21, R6, UR17, R7, 0x2, P0 ;  /* 0x0000001106157c11 */ /* 0x000fe200080f1407 */
[----:B------:R-:W-:Y:S02]  /*0630*/  IMAD.WIDE R30, R25, 0x4, R28 ;  /* 0x00000004191e7825 */ /* 0x000fe400078e021c */
[----:B------:R-:W2:Y:S02]  /*0640*/  LD.E R18, desc[UR12][R18.64] ;  /* 0x0000000c12127980 */ /* 0x000ea4000c101900 */
[----:B------:R-:W-:-:S05]  /*0650*/  IMAD.WIDE R6, R22, 0x4, R20 ;  /* 0x0000000416067825 */ /* 0x000fca00078e0214 */
[----:B------:R0:W2:Y:S04]  /*0660*/  LD.E R33, desc[UR12][R6.64] ;  /* 0x0000000c06217980 */ /* 0x0000a8000c101900 */
[----:B------:R1:W2:Y:S01]  /*0670*/  LD.E R19, desc[UR12][R30.64] ;  /* 0x0000000c1e137980 */ /* 0x0002a2000c101900 */
[----:B0-----:R-:W-:-:S05]  /*0680*/  IMAD.WIDE R6, R16, 0x4, R20 ;  /* 0x0000000410067825 */ /* 0x001fca00078e0214 */
[----:B------:R0:W3:Y:S01]  /*0690*/  LD.E R32, desc[UR12][R6.64] ;  /* 0x0000000c06207980 */ /* 0x0000e2000c101900 */
[----:B-1----:R-:W-:Y:S01]  /*06a0*/  IMAD.WIDE R30, R23, 0x4, R28 ;  /* 0x00000004171e7825 */ /* 0x002fe200078e021c */
[----:B------:R-:W-:-:S03]  /*06b0*/  MOV R27, UR10 ;  /* 0x0000000a001b7c02 */ /* 0x000fc60008000f00 */
[----:B0-----:R-:W-:Y:S01]  /*06c0*/  IMAD.WIDE R6, R24, 0x4, R28 ;  /* 0x0000000418067825 */ /* 0x001fe200078e021c */
[----:B------:R-:W-:-:S05]  /*06d0*/  IADD3 R29, P0, PT, R2, UR10, RZ ;  /* 0x0000000a021d7c10 */ /* 0x000fca000ff1e0ff */
[----:B------:R-:W4:Y:S01]  /*06e0*/  LD.E R6, desc[UR12][R6.64] ;  /* 0x0000000c06067980 */ /* 0x000f22000c101900 */
[----:B------:R-:W-:Y:S02]  /*06f0*/  LEA.HI.X.SX32 R34, R27, RZ, 0x1, P0 ;  /* 0x000000ff1b227211 */ /* 0x000fe400000f0eff */
[C---:B------:R-:W-:Y:S01]  /*0700*/  LEA R28, P0, R29.reuse, UR16, 0x2 ;  /* 0x000000101d1c7c11 */ /* 0x040fe2000f8010ff */
[----:B------:R0:W4:Y:S03]  /*0710*/  LD.E R7, desc[UR12][R30.64] ;  /* 0x0000000c1e077980 */ /* 0x000126000c101900 */
[----:B------:R-:W-:Y:S01]  /*0720*/  LEA.HI.X R29, R29, UR17, R34, 0x2, P0 ;  /* 0x000000111d1d7c11 */ /* 0x000fe200080f1422 */
[----:B0-----:R-:W-:-:S05]  /*0730*/  IMAD.WIDE R30, R17, 0x4, R20 ;  /* 0x00000004111e7825 */ /* 0x001fca00078e0214 */
[----:B------:R0:W4:Y:S02]  /*0740*/  LD.E R27, desc[UR12][R30.64] ;  /* 0x0000000c1e1b7980 */ /* 0x000124000c101900 */
[----:B0-----:R-:W-:-:S05]  /*0750*/  IADD3 R30, P0, PT, R3, 0x20, RZ ;  /* 0x00000020031e7810 */ /* 0x001fca0007f1e0ff */
[----:B------:R-:W-:Y:S02]  /*0760*/  IMAD.X R31, RZ, RZ, R4, P0 ;  /* 0x000000ffff1f7224 */ /* 0x000fe400000e0604 */
[----:B------:R-:W-:Y:S01]  /*0770*/  IMAD.WIDE R34, R25, 0x4, R30 ;  /* 0x0000000419227825 */ /* 0x000fe200078e021e */
[C---:B--2---:R-:W-:Y:S08]  /*0780*/  HMMA.1684.F32.TF32 R12, R18.reuse, R33, R12 ;  /* 0x00000021120c723c */ /* 0x044ff0000008500c */
[----:B---3--:R-:W-:Y:S01]  /*0790*/  HMMA.1684.F32.TF32 R8, R18, R32, R8 ;  /* 0x000000201208723c */ /* 0x008fe20000085008 */
[----:B------:R-:W-:-:S04]  /*07a0*/  IMAD.WIDE R32, R5, 0x4, R20 ;  /* 0x0000000405207825 */ /* 0x000fc800078e0214 */
[----:B------:R-:W-:Y:S02]  /*07b0*/  IMAD.WIDE R18, R22, 0x4, R28 ;  /* 0x0000000416127825 */ /* 0x000fe400078e021c */
[----:B------:R-:W2:Y:S04]  /*07c0*/  LD.E R32, desc[UR12][R32.64] ;  /* 0x0000000c20207980 */ /* 0x000ea8000c101900 */
[----:B------:R0:W3:Y:S02]  /*07d0*/  LD.E R21, desc[UR12][R18.64] ;  /* 0x0000000c12157980 */ /* 0x0000e4000c101900 */
[----:B0-----:R-:W-:-:S06]  /*07e0*/  IMAD.WIDE R18, R26, 0x4, R30 ;  /* 0x000000041a127825 */ /* 0x001fcc00078e021e */
[----:B------:R-:W3:Y:S04]  /*07f0*/  LD.E R18, desc[UR12][R18.64] ;  /* 0x0000000c12127980 */ /* 0x000ee8000c101900 */
[----:B------:R0:W3:Y:S02]  /*0800*/  LD.E R19, desc[UR12][R34.64] ;  /* 0x0000000c22137980 */ /* 0x0000e4000c101900 */
[----:B0-----:R-:W-:-:S05]  /*0810*/  IMAD.WIDE R34, R16, 0x4, R28 ;  /* 0x0000000410227825 */ /* 0x001fca00078e021c */
[----:B------:R0:W5:Y:S01]  /*0820*/  LD.E R20, desc[UR12][R34.64] ;  /* 0x0000000c22147980 */ /* 0x000162000c101900 */
[----:B----4-:R-:W-:Y:S01]  /*0830*/  HMMA.1684.F32.TF32 R12, R6, R27, R12 ;  /* 0x0000001b060c723c */ /* 0x010fe2000008500c */
[----:B------:R-:W-:-:S07]  /*0840*/  IADD3 R27, P0, PT, R2, UR9, RZ ;  /* 0x00000009021b7c10 */ /* 0x000fce000ff1e0ff */
[----:B--2---:R-:W-:Y:S01]  /*0850*/  HMMA.1684.F32.TF32 R8, R6, R32, R8 ;  /* 0x000000200608723c */ /* 0x004fe20000085008 */
[----:B------:R-:W-:-:S04]  /*0860*/  IMAD.WIDE R6, R24, 0x4, R30 ;  /* 0x0000000418067825 */ /* 0x000fc800078e021e */
[----:B------:R-:W-:Y:S01]  /*0870*/  IMAD.WIDE R32, R23, 0x4, R30 ;  /* 0x0000000417207825 */ /* 0x000fe200078e021e */
[----:B------:R-:W-:Y:S01]  /*0880*/  MOV R30, UR9 ;  /* 0x00000009001e7c02 */ /* 0x000fe20008000f00 */
[----:B------:R-:W2:Y:S03]  /*0890*/  LD.E R6, desc[UR12][R6.64] ;  /* 0x0000000c06067980 */ /* 0x000ea6000c101900 */
[----:B0-----:R-:W-:Y:S02]  /*08a0*/  LEA.HI.X.SX32 R34, R30, RZ, 0x1, P0 ;  /* 0x000000ff1e227211 */ /* 0x001fe400000f0eff */
[C---:B------:R-:W-:Y:S01]  /*08b0*/  LEA R30, P0, R27.reuse, UR16, 0x2 ;  /* 0x000000101b1e7c11 */ /* 0x040fe2000f8010ff */
[----:B------:R0:W2:Y:S03]  /*08c0*/  LD.E R7, desc[UR12][R32.64] ;  /* 0x0000000c20077980 */ /* 0x0000a6000c101900 */
[----:B------:R-:W-:Y:S01]  /*08d0*/  LEA.HI.X R31, R27, UR17, R34, 0x2, P0 ;  /* 0x000000111b1f7c11 */ /* 0x000fe200080f1422 */
[--C-:B0-----:R-:W-:Y:S01]  /*08e0*/  IMAD.WIDE R32, R17, 0x4, R28.reuse ;  /* 0x0000000411207825 */ /* 0x101fe200078e021c */
[----:B---3--:R-:W-:Y:S04]  /*08f0*/  HMMA.1684.F32.TF32 R12, R18, R21, R12 ;  /* 0x00000015120c723c */ /* 0x008fe8000008500c */
[----:B------:R0:W2:Y:S01]  /*0900*/  LD.E R21, desc[UR12][R32.64] ;  /* 0x0000000c20157980 */ /* 0x0000a2000c101900 */
[----:B------:R-:W-:-:S06]  /*0910*/  IMAD.WIDE R28, R5, 0x4, R28 ;  /* 0x00000004051c7825 */ /* 0x000fcc00078e021c */
[----:B------:R-:W3:Y:S01]  /*0920*/  LD.E R28, desc[UR12][R28.64] ;  /* 0x0000000c1c1c7980 */ /* 0x000ee2000c101900 */
[----:B0-----:R-:W-:Y:S01]  /*0930*/  IADD3 R32, P0, PT, R3, 0x40, RZ ;  /* 0x0000004003207810 */ /* 0x001fe20007f1e0ff */
[----:B-----5:R-:W-:Y:S01]  /*0940*/  HMMA.1684.F32.TF32 R8, R18, R20, R8 ;  /* 0x000000141208723c */ /* 0x020fe20000085008 */
[----:B------:R-:W-:-:S04]  /*0950*/  IMAD.WIDE R18, R22, 0x4, R30 ;  /* 0x0000000416127825 */ /* 0x000fc800078e021e */
[----:B------:R-:W-:Y:S01]  /*0960*/  IMAD.X R33, RZ, RZ, R4, P0 ;  /* 0x000000ffff217224 */ /* 0x000fe200000e0604 */
[----:B------:R0:W4:Y:S01]  /*0970*/  LD.E R20, desc[UR12][R18.64] ;  /* 0x0000000c12147980 */ /* 0x000122000c101900 */
[----:B------:R-:W-:-:S04]  /*0980*/  IMAD.WIDE R34, R25, 0x4, R32 ;  /* 0x0000000419227825 */ /* 0x000fc800078e0220 */
[----:B0-----:R-:W-:-:S06]  /*0990*/  IMAD.WIDE R18, R26, 0x4, R32 ;  /* 0x000000041a127825 */ /* 0x001fcc00078e0220 */
[----:B------:R-:W4:Y:S04]  /*09a0*/  LD.E R18, desc[UR12][R18.64] ;  /* 0x0000000c12127980 */ /* 0x000f28000c101900 */
[----:B------:R0:W4:Y:S02]  /*09b0*/  LD.E R19, desc[UR12][R34.64] ;  /* 0x0000000c22137980 */ /* 0x000124000c101900 */
[----:B0-----:R-:W-:-:S05]  /*09c0*/  IMAD.WIDE R34, R16, 0x4, R30 ;  /* 0x0000000410227825 */ /* 0x001fca00078e021e */
[----:B------:R-:W5:Y:S01]  /*09d0*/  LD.E R27, desc[UR12][R34.64] ;  /* 0x0000000c221b7980 */ /* 0x000f62000c101900 */
[----:B------:R-:W-:Y:S01]  /*09e0*/  MOV R37, UR8 ;  /* 0x0000000800257c02 */ /* 0x000fe20008000f00 */
[C---:B--2---:R-:W-:Y:S08]  /*09f0*/  HMMA.1684.F32.TF32 R12, R6.reuse, R21, R12 ;  /* 0x00000015060c723c */ /* 0x044ff0000008500c */
[----:B---3--:R-:W-:Y:S01]  /*0a00*/  HMMA.1684.F32.TF32 R8, R6, R28, R8 ;  /* 0x0000001c0608723c */ /* 0x008fe20000085008 */
[----:B------:R-:W-:-:S04]  /*0a10*/  IMAD.WIDE R6, R17, 0x4, R30 ;  /* 0x0000000411067825 */ /* 0x000fc800078e021e */
[----:B------:R-:W-:Y:S02]  /*0a20*/  IMAD.WIDE R28, R5, 0x4, R30 ;  /* 0x00000004051c7825 */ /* 0x000fe400078e021e */
[----:B------:R0:W2:Y:S04]  /*0a30*/  LD.E R31, desc[UR12][R6.64] ;  /* 0x0000000c061f7980 */ /* 0x0000a8000c101900 */
[----:B------:R-:W3:Y:S01]  /*0a40*/  LD.E R29, desc[UR12][R28.64] ;  /* 0x0000000c1c1d7980 */ /* 0x000ee2000c101900 */
[----:B0-----:R-:W-:-:S04]  /*0a50*/  IADD3 R6, P0, PT, R2, UR8, RZ ;  /* 0x0000000802067c10 */ /* 0x001fc8000ff1e0ff */
[----:B------:R-:W-:Y:S02]  /*0a60*/  LEA.HI.X.SX32 R37, R37, RZ, 0x1, P0 ;  /* 0x000000ff25257211 */ /* 0x000fe400000f0eff */
[----:B------:R-:W-:-:S04]  /*0a70*/  LEA R34, P0, R6, UR16, 0x2 ;  /* 0x0000001006227c11 */ /* 0x000fc8000f8010ff */
[----:B------:R-:W-:Y:S02]  /*0a80*/  LEA.HI.X R35, R6, UR17, R37, 0x2, P0 ;  /* 0x0000001106237c11 */ /* 0x000fe400080f1425 */
[----:B------:R-:W-:Y:S01]  /*0a90*/  IADD3 R6, P0, PT, R3, 0x60, RZ ;  /* 0x0000006003067810 */ /* 0x000fe20007f1e0ff */
[----:B----4-:R-:W-:Y:S01]  /*0aa0*/  HMMA.1684.F32.TF32 R12, R18, R20, R12 ;  /* 0x00000014120c723c */ /* 0x010fe2000008500c */
[----:B------:R-:W-:-:S04]  /*0ab0*/  IMAD.WIDE R20, R24, 0x4, R32 ;  /* 0x0000000418147825 */ /* 0x000fc800078e0220 */
[----:B------:R-:W-:Y:S02]  /*0ac0*/  IMAD.WIDE R32, R23, 0x4, R32 ;  /* 0x0000000417207825 */ /* 0x000fe400078e0220 */
[----:B------:R-:W2:Y:S02]  /*0ad0*/  LD.E R20, desc[UR12][R20.64] ;  /* 0x0000000c14147980 */ /* 0x000ea4000c101900 */
[----:B------:R-:W-:Y:S02]  /*0ae0*/  IMAD.X R7, RZ, RZ, R4, P0 ;  /* 0x000000ffff077224 */ /* 0x000fe400000e0604 */
[----:B------:R0:W2:Y:S01]  /*0af0*/  LD.E R21, desc[UR12][R32.64] ;  /* 0x0000000c20157980 */ /* 0x0000a2000c101900 */
[----:B-----5:R-:W-:Y:S01]  /*0b00*/  HMMA.1684.F32.TF32 R8, R18, R27, R8 ;  /* 0x0000001b1208723c */ /* 0x020fe20000085008 */
[----:B------:R-:W-:-:S04]  /*0b10*/  IMAD.WIDE R18, R26, 0x4, R6 ;  /* 0x000000041a127825 */ /* 0x000fc800078e0206 */
[----:B------:R-:W-:Y:S02]  /*0b20*/  IMAD.WIDE R36, R25, 0x4, R6 ;  /* 0x0000000419247825 */ /* 0x000fe400078e0206 */
[----:B------:R-:W4:Y:S02]  /*0b30*/  LD.E R18, desc[UR12][R18.64] ;  /* 0x0000000c12127980 */ /* 0x000f24000c101900 */
[----:B0-----:R-:W-:-:S06]  /*0b40*/  IMAD.WIDE R32, R22, 0x4, R34 ;  /* 0x0000000416207825 */ /* 0x001fcc00078e0222 */
[----:B------:R-:W4:Y:S04]  /*0b50*/  LD.E R32, desc[UR12][R32.64] ;  /* 0x0000000c20207980 */ /* 0x000f28000c101900 */
[----:B------:R0:W4:Y:S02]  /*0b60*/  LD.E R19, desc[UR12][R36.64] ;  /* 0x0000000c24137980 */ /* 0x000124000c101900 */
[----:B0-----:R-:W-:-:S05]  /*0b70*/  IMAD.WIDE R36, R16, 0x4, R34 ;  /* 0x0000000410247825 */ /* 0x001fca00078e0222 */
[----:B------:R0:W5:Y:S01]  /*0b80*/  LD.E R30, desc[UR12][R36.64] ;  /* 0x0000000c241e7980 */ /* 0x000162000c101900 */
[----:B------:R-:W-:-:S04]  /*0b90*/  IMAD.WIDE R38, R24, 0x4, R6 ;  /* 0x0000000418267825 */ /* 0x000fc800078e0206 */
[----:B0-----:R-:W-:Y:S02]  /*0ba0*/  IMAD.WIDE R36, R23, 0x4, R6 ;  /* 0x0000000417247825 */ /* 0x001fe400078e0206 */
[----:B------:R-:W5:Y:S04]  /*0bb0*/  LD.E R6, desc[UR12][R38.64] ;  /* 0x0000000c26067980 */ /* 0x000f68000c101900 */
[----:B------:R0:W5:Y:S02]  /*0bc0*/  LD.E R7, desc[UR12][R36.64] ;  /* 0x0000000c24077980 */ /* 0x000164000c101900 */
[----:B0-----:R-:W-:-:S04]  /*0bd0*/  IMAD.WIDE R36, R17, 0x4, R34 ;  /* 0x0000000411247825 */ /* 0x001fc800078e0222 */
[----:B------:R-:W-:Y:S01]  /*0be0*/  IMAD.WIDE R34, R5, 0x4, R34 ;  /* 0x0000000405227825 */ /* 0x000fe200078e0222 */
[----:B------:R-:W5:Y:S04]  /*0bf0*/  LD.E R28, desc[UR12][R36.64] ;  /* 0x0000000c241c7980 */ /* 0x000f68000c101900 */
[----:B------:R-:W5:Y:S01]  /*0c00*/  LD.E R27, desc[UR12][R34.64] ;  /* 0x0000000c221b7980 */ /* 0x000f62000c101900 */
[----:B------:R-:W-:-:S04]  /*0c10*/  UIADD3 UR6, UPT, UPT, UR6, 0x4, URZ ;  /* 0x0000000406067890 */ /* 0x000fc8000fffe0ff */
[----:B------:R-:W-:Y:S01]  /*0c20*/  UISETP.NE.AND UP1, UPT, UR6, URZ, UPT ;  /* 0x000000ff0600728c */ /* 0x000fe2000bf25270 */
[----:B------:R-:W-:Y:S01]  /*0c30*/  IADD3 R3, P0, PT, R3, 0x80, RZ ;  /* 0x0000008003037810 */ /* 0x000fe20007f1e0ff */
[----:B------:R-:W-:-:S03]  /*0c40*/  UIADD3 UR4, UPT, UPT, UR4, 0x20, URZ ;  /* 0x0000002004047890 */ /* 0x000fc6000fffe0ff */
[----:B------:R-:W-:Y:S01]  /*0c50*/  IADD3.X R4, PT, PT, RZ, R4, RZ, P0, !PT ;  /* 0x00000004ff047210 */ /* 0x000fe200007fe4ff */
[----:B------:R-:W-:Y:S02]  /*0c60*/  ULEA UR8, UR11, UR8, 0x5 ;  /* 0x000000080b087291 */ /* 0x000fe4000f8e28ff */
[----:B------:R-:W-:Y:S02]  /*0c70*/  ULEA UR9, UR11, UR9, 0x5 ;  /* 0x000000090b097291 */ /* 0x000fe4000f8e28ff */
[----:B------:R-:W-:Y:S02]  /*0c80*/  ULEA UR10, UR11, UR10, 0x5 ;  /* 0x0000000a0b0a7291 */ /* 0x000fe4000f8e28ff */
[----:B------:R-:W-:Y:S01]  /*0c90*/  ULEA UR5, UR11, UR5, 0x5 ;  /* 0x000000050b057291 */ /* 0x000fe2000f8e28ff */
[C---:B--2---:R-:W-:Y:S08]  /*0ca0*/  HMMA.1684.F32.TF32 R12, R20.reuse, R31, R12 ;  /* 0x0000001f140c723c */ /* 0x044ff0000008500c */
[----:B---3--:R-:W-:-:S12]  /*0cb0*/  HMMA.1684.F32.TF32 R8, R20, R29, R8 ;  /* 0x0000001d1408723c */ /* 0x008fd80000085008 */
[C---:B----4-:R-:W-:Y:S08]  /*0cc0*/  HMMA.1684.F32.TF32 R12, R18.reuse, R32, R12 ;  /* 0x00000020120c723c */ /* 0x050ff0000008500c */
[----:B-----5:R-:W-:-:S12]  /*0cd0*/  HMMA.1684.F32.TF32 R8, R18, R30, R8 ;  /* 0x0000001e1208723c */ /* 0x020fd80000085008 */
[C---:B------:R-:W-:Y:S08]  /*0ce0*/  HMMA.1684.F32.TF32 R12, R6.reuse, R28, R12 ;  /* 0x0000001c060c723c */ /* 0x040ff0000008500c */
[----:B------:R-:W-:Y:S01]  /*0cf0*/  HMMA.1684.F32.TF32 R8, R6, R27, R8 ;  /* 0x0000001b0608723c */ /* 0x000fe20000085008 */
[----:B------:R-:W-:-:S04]  /*0d00*/  NOP ;  /* 0x0000000000007918 */ /* 0x000fc80000000000 */
[----:B------:R-:W-:-:S15]  /*0d10*/  BRA.U UP1, `(.L_x_2) ;  /* 0xfffffff901247547 */ /* 0x000fde000b83ffff */
.L_x_1:
[----:B------:R-:W-:Y:S05]  /*0d20*/  BRA.U !UP0, `(.L_x_0) ;  /* 0x0000000108e47547 */ /* 0x000fea000b800000 */
[----:B------:R-:W0:Y:S01]  /*0d30*/  S2R R3, SR_LANEID ;  /* 0x0000000000037919 */ /* 0x000e220000000000 */
[----:B------:R-:W1:Y:S01]  /*0d40*/  LDCU.64 UR8, c[0x0][0x390] ;  /* 0x00007200ff0877ac */ /* 0x000e620008000a00 */
[----:B------:R-:W-:Y:S01]  /*0d50*/  IMAD R23, R0, UR14, RZ ;  /* 0x0000000e00177c24 */ /* 0x000fe2000f8e02ff */
[----:B------:R-:W-:-:S04]  /*0d60*/  UIADD3 UR5, UPT, UPT, -UR7, URZ, URZ ;  /* 0x000000ff07057290 */ /* 0x000fc8000fffe1ff */
[----:B------:R-:W-:Y:S02]  /*0d70*/  SHF.R.S32.HI R4, RZ, 0x1f, R23 ;  /* 0x0000001fff047819 */ /* 0x000fe40000011417 */
[----:B------:R-:W-:Y:S01]  /*0d80*/  IADD3 R23, P0, PT, R23, UR4, RZ ;  /* 0x0000000417177c10 */ /* 0x000fe2000ff1e0ff */
[----:B------:R-:W-:-:S04]  /*0d90*/  UIMAD UR4, UR4, UR11, URZ ;  /* 0x0000000b040472a4 */ /* 0x000fc8000f8e02ff */
[----:B------:R-:W-:Y:S01]  /*0da0*/  IMAD.X R4, RZ, RZ, R4, P0 ;  /* 0x000000ffff047224 */ /* 0x000fe200000e0604 */
[----:B-1----:R-:W-:-:S04]  /*0db0*/  LEA R22, P0, R23, UR8, 0x2 ;  /* 0x0000000817167c11 */ /* 0x002fc8000f8010ff */
[----:B------:R-:W-:Y:S01]  /*0dc0*/  LEA.HI.X R23, R23, UR9, R4, 0x2, P0 ;  /* 0x0000000917177c11 */ /* 0x000fe200080f1404 */
[----:B------:R-:W1:Y:S01]  /*0dd0*/  LDCU.64 UR8, c[0x0][0x398] ;  /* 0x00007300ff0877ac */ /* 0x000e620008000a00 */
[----:B0-----:R-:W-:Y:S02]  /*0de0*/  LOP3.LUT R6, R3, 0x3, RZ, 0xc0, !PT ;  /* 0x0000000303067812 */ /* 0x001fe400078ec0ff */
[----:B------:R-:W-:Y:S02]  /*0df0*/  SHF.R.U32.HI R3, RZ, 0x2, R3 ;  /* 0x00000002ff037819 */ /* 0x000fe40000011603 */
[C---:B------:R-:W-:Y:S02]  /*0e00*/  IADD3 R18, PT, PT, R6.reuse, 0x4, RZ ;  /* 0x0000000406127810 */ /* 0x040fe40007ffe0ff */
[C---:B------:R-:W-:Y:S01]  /*0e10*/  IADD3 R7, PT, PT, R3.reuse, 0x8, RZ ;  /* 0x0000000803077810 */ /* 0x040fe20007ffe0ff */
[----:B------:R-:W-:Y:S02]  /*0e20*/  IMAD R16, R3, UR14, R6 ;  /* 0x0000000e03107c24 */ /* 0x000fe4000f8e0206 */
[----:B------:R-:W-:-:S02]  /*0e30*/  IMAD R17, R6, UR11, R3 ;  /* 0x0000000b06117c24 */ /* 0x000fc4000f8e0203 */
[----:B------:R-:W-:Y:S02]  /*0e40*/  IMAD R4, R7, UR14, R6 ;  /* 0x0000000e07047c24 */ /* 0x000fe4000f8e0206 */
[----:B------:R-:W-:Y:S02]  /*0e50*/  IMAD R5, R6, UR11, R7 ;  /* 0x0000000b06057c24 */ /* 0x000fe4000f8e0207 */
[--C-:B------:R-:W-:Y:S02]  /*0e60*/  IMAD R28, R3, UR14, R18.reuse ;  /* 0x0000000e031c7c24 */ /* 0x100fe4000f8e0212 */
[----:B------:R-:W-:Y:S02]  /*0e70*/  IMAD R6, R7, UR14, R18 ;  /* 0x0000000e07067c24 */ /* 0x000fe4000f8e0212 */
[C---:B------:R-:W-:Y:S02]  /*0e80*/  IMAD R3, R18.reuse, UR11, R3 ;  /* 0x0000000b12037c24 */ /* 0x040fe4000f8e0203 */
[----:B-1----:R-:W-:-:S07]  /*0e90*/  IMAD R7, R18, UR11, R7 ;  /* 0x0000000b12077c24 */ /* 0x002fce000f8e0207 */
.L_x_3:
[----:B------:R-:W-:Y:S01]  /*0ea0*/  IMAD.U32 R19, RZ, RZ, UR4 ;  /* 0x00000004ff137e24 */ /* 0x000fe2000f8e00ff */
[----:B------:R-:W-:-:S04]  /*0eb0*/  IADD3 R18, P0, PT, R2, UR4, RZ ;  /* 0x0000000402127c10 */ /* 0x000fc8000ff1e0ff */
[----:B------:R-:W-:Y:S02]  /*0ec0*/  LEA.HI.X.SX32 R19, R19, RZ, 0x1, P0 ;  /* 0x000000ff13137211 */ /* 0x000fe400000f0eff */
[----:B------:R-:W-:-:S04]  /*0ed0*/  LEA R26, P0, R18, UR8, 0x2 ;  /* 0x00000008121a7c11 */ /* 0x000fc8000f8010ff */
[----:B------:R-:W-:Y:S02]  /*0ee0*/  LEA.HI.X R27, R18, UR9, R19, 0x2, P0 ;  /* 0x00000009121b7c11 */ /* 0x000fe400080f1413 */
[----:B------:R-:W-:Y:S02]  /*0ef0*/  MOV R18, R22 ;  /* 0x0000001600127202 */ /* 0x000fe40000000f00 */
[----:B------:R-:W-:Y:S01]  /*0f00*/  MOV R19, R23 ;  /* 0x0000001700137202 */ /* 0x000fe20000000f00 */
[----:B------:R-:W-:-:S04]  /*0f10*/  IMAD.WIDE R34, R17, 0x4, R26 ;  /* 0x0000000411227825 */ /* 0x000fc800078e021a */
[--C-:B------:R-:W-:Y:S01]  /*0f20*/  IMAD.WIDE R22, R16, 0x4, R18.reuse ;  /* 0x0000000410167825 */ /* 0x100fe200078e0212 */
[----:B------:R-:W2:Y:S03]  /*0f30*/  LD.E R31, desc[UR12][R34.64] ;  /* 0x0000000c221f7980 */ /* 0x000ea6000c101900 */
[----:B------:R-:W-:Y:S02]  /*0f40*/  IMAD.WIDE R24, R4, 0x4, R18 ;  /* 0x0000000404187825 */ /* 0x000fe400078e0212 */
[----:B------:R-:W2:Y:S02]  /*0f50*/  LD.E R22, desc[UR12][R22.64] ;  /* 0x0000000c16167980 */ /* 0x000ea4000c101900 */
[----:B------:R-:W-:-:S05]  /*0f60*/  IMAD.WIDE R20, R5, 0x4, R26 ;  /* 0x0000000405147825 */ /* 0x000fca00078e021a */
[----:B------:R0:W3:Y:S04]  /*0f70*/  LD.E R30, desc[UR12][R20.64] ;  /* 0x0000000c141e7980 */ /* 0x0000e8000c101900 */
[----:B------:R1:W2:Y:S01]  /*0f80*/  LD.E R23, desc[UR12][R24.64] ;  /* 0x0000000c18177980 */ /* 0x0002a2000c101900 */
[----:B------:R-:W-:-:S04]  /*0f90*/  IMAD.WIDE R32, R3, 0x4, R26 ;  /* 0x0000000403207825 */ /* 0x000fc800078e021a */
[----:B------:R-:W-:Y:S01]  /*0fa0*/  IMAD.WIDE R26, R7, 0x4, R26 ;  /* 0x00000004071a7825 */ /* 0x000fe200078e021a */
[----:B------:R-:W4:Y:S03]  /*0fb0*/  LD.E R29, desc[UR12][R32.64] ;  /* 0x0000000c201d7980 */ /* 0x000f26000c101900 */
[--C-:B0-----:R-:W-:Y:S02]  /*0fc0*/  IMAD.WIDE R20, R28, 0x4, R18.reuse ;  /* 0x000000041c147825 */ /* 0x101fe400078e0212 */
[----:B------:R-:W5:Y:S02]  /*0fd0*/  LD.E R26, desc[UR12][R26.64] ;  /* 0x0000000c1a1a7980 */ /* 0x000f64000c101900 */
[----:B-1----:R-:W-:Y:S02]  /*0fe0*/  IMAD.WIDE R24, R6, 0x4, R18 ;  /* 0x0000000406187825 */ /* 0x002fe400078e0212 */
[----:B------:R-:W4:Y:S04]  /*0ff0*/  LD.E R20, desc[UR12][R20.64] ;  /* 0x0000000c14147980 */ /* 0x000f28000c101900 */
[----:B------:R-:W4:Y:S01]  /*1000*/  LD.E R21, desc[UR12][R24.64] ;  /* 0x0000000c18157980 */ /* 0x000f22000c101900 */
[----:B------:R-:W-:-:S04]  /*1010*/  UIADD3 UR5, UPT, UPT, UR5, 0x1, URZ ;  /* 0x0000000105057890 */ /* 0x000fc8000fffe0ff */
[----:B------:R-:W-:Y:S02]  /*1020*/  UISETP.NE.AND UP0, UPT, UR5, URZ, UPT ;  /* 0x000000ff0500728c */ /* 0x000fe4000bf05270 */
[----:B------:R-:W-:Y:S01]  /*1030*/  ULEA UR4, UR11, UR4, 0x3 ;  /* 0x000000040b047291 */ /* 0x000fe2000f8e18ff */
[C---:B--2---:R-:W-:Y:S08]  /*1040*/  HMMA.1684.F32.TF32 R12, R22.reuse, R31, R12 ;  /* 0x0000001f160c723c */ /* 0x044ff0000008500c */
[----:B---3--:R-:W-:Y:S01]  /*1050*/  HMMA.1684.F32.TF32 R8, R22, R30, R8 ;  /* 0x0000001e1608723c */ /* 0x008fe20000085008 */
[----:B------:R-:W-:-:S05]  /*1060*/  IADD3 R22, P0, PT, R18, 0x20, RZ ;  /* 0x0000002012167810 */ /* 0x000fca0007f1e0ff */
[----:B------:R-:W-:-:S06]  /*1070*/  IMAD.X R23, RZ, RZ, R19, P0 ;  /* 0x000000ffff177224 */ /* 0x000fcc00000e0613 */
[C---:B----4-:R-:W-:Y:S08]  /*1080*/  HMMA.1684.F32.TF32 R12, R20.reuse, R29, R12 ;  /* 0x0000001d140c723c */ /* 0x050ff0000008500c */
[----:B-----5:R-:W-:Y:S01]  /*1090*/  HMMA.1684.F32.TF32 R8, R20, R26, R8 ;  /* 0x0000001a1408723c */ /* 0x020fe20000085008 */
[----:B------:R-:W-:-:S04]  /*10a0*/  NOP ;  /* 0x0000000000007918 */ /* 0x000fc80000000000 */
[----:B------:R-:W-:-:S15]  /*10b0*/  BRA.U UP0, `(.L_x_3) ;  /* 0xfffffffd00787547 */ /* 0x000fde000b83ffff */
.L_x_0:
[----:B------:R-:W0:Y:S01]  /*10c0*/  S2R R4, SR_LANEID ;  /* 0x0000000000047919 */ /* 0x000e220000000000 */
[----:B------:R-:W1:Y:S01]  /*10d0*/  LDCU.64 UR6, c[0x0][0x3a0] ;  /* 0x00007400ff0677ac */ /* 0x000e620008000a00 */
[----:B------:R-:W-:Y:S01]  /*10e0*/  IMAD R3, R0, UR11, RZ ;  /* 0x0000000b00037c24 */ /* 0x000fe2000f8e02ff */
[----:B------:R-:W-:-:S04]  /*10f0*/  USHF.R.U32.HI UR4, URZ, 0x1, UR11 ;  /* 0x00000001ff047899 */ /* 0x000fc8000801160b */
[----:B------:R-:W-:-:S04]  /*1100*/  IADD3 R7, P0, PT, R2, R3, RZ ;  /* 0x0000000302077210 */ /* 0x000fc80007f1e0ff */
[----:B------:R-:W-:Y:S02]  /*1110*/  LEA.HI.X.SX32 R0, R3, RZ, 0x1, P0 ;  /* 0x000000ff03007211 */ /* 0x000fe400000f0eff */
[----:B------:R-:W-:Y:S02]  /*1120*/  MOV R3, RZ ;  /* 0x000000ff00037202 */ /* 0x000fe40000000f00 */
[----:B-1----:R-:W-:-:S04]  /*1130*/  LEA R5, P0, R7, UR6, 0x2 ;  /* 0x0000000607057c11 */ /* 0x002fc8000f8010ff */
[----:B------:R-:W-:Y:S02]  /*1140*/  LEA.HI.X R7, R7, UR7, R0, 0x2, P0 ;  /* 0x0000000707077c11 */ /* 0x000fe400080f1400 */
[----:B0-----:R-:W-:Y:S02]  /*1150*/  LOP3.LUT R2, R4, 0x3, RZ, 0xc0, !PT ;  /* 0x0000000304027812 */ /* 0x001fe400078ec0ff */
[----:B------:R-:W-:-:S05]  /*1160*/  SHF.R.U32.HI R17, RZ, 0x2, R4 ;  /* 0x00000002ff117819 */ /* 0x000fca0000011604 */
[----:B------:R-:W-:-:S03]  /*1170*/  IMAD.WIDE.U32 R2, R17, UR4, R2 ;  /* 0x0000000411027c25 */ /* 0x000fc6000f8e0002 */
[----:B------:R-:W-:-:S04]  /*1180*/  LEA R4, P0, R2, R5, 0x3 ;  /* 0x0000000502047211 */ /* 0x000fc800078018ff */
[----:B------:R-:W-:Y:S02]  /*1190*/  LEA.HI.X R5, R2, R7, R3, 0x3, P0 ;  /* 0x0000000702057211 */ /* 0x000fe400000f1c03 */
[----:B------:R-:W-:-:S03]  /*11a0*/  MOV R3, UR4 ;  /* 0x0000000400037c02 */ /* 0x000fc60008000f00 */
[----:B------:R-:W-:Y:S02]  /*11b0*/  ST.E.64 desc[UR12][R4.64], R12 ;  /* 0x0000000c04007985 */ /* 0x000fe4000c101b0c */
[----:B------:R-:W-:-:S05]  /*11c0*/  IMAD.WIDE.U32 R2, R3, 0x40, R4 ;  /* 0x0000004003027825 */ /* 0x000fca00078e0004 */
[----:B------:R-:W-:Y:S04]  /*11d0*/  ST.E.64 desc[UR12][R2.64], R14 ;  /* 0x0000000e02007985 */ /* 0x000fe8000c101b0c */
[----:B------:R-:W-:Y:S04]  /*11e0*/  ST.E.64 desc[UR12][R4.64+0x20], R8 ;  /* 0x0000200804007985 */ /* 0x000fe8000c101b0c */
[----:B------:R-:W-:Y:S01]  /*11f0*/  ST.E.64 desc[UR12][R2.64+0x20], R10 ;  /* 0x0000200a02007985 */ /* 0x000fe2000c101b0c */
[----:B------:R-:W-:Y:S05]  /*1200*/  EXIT ;  /* 0x000000000000794d */ /* 0x000fea0003800000 */
.L_x_4:
[----:B------:R-:W-:-:S00]  /*1210*/  BRA `(.L_x_4) ;  /* 0xfffffffc00fc7947 */ /* 0x000fc0000383ffff */
[----:B------:R-:W-:-:S00]  /*1220*/  NOP ;  /* 0x0000000000007918 */ /* 0x000fc00000000000 */
        /* <DEDUP_REMOVED lines=13> */
.L_x_5:


//--------------------- .nv.shared.reserved.0     --------------------------
	.section	.nv.shared.reserved.0,"aw",@nobits
	.weak		__nv_reservedSMEM_offset_0_alias
	.size		__nv_reservedSMEM_offset_0_alias, 0, 64
	.other		__nv_reservedSMEM_offset_0_alias,@"STO_CUDA_RESERVED_SHARED STV_DEFAULT"
__nv_reservedSMEM_offset_0_alias:
	.zero		0
	.zero		64


//--------------------- .nv.constant0._Z6matmuliiiPKfS0_Pf --------------------------
	.section	.nv.constant0._Z6matmuliiiPKfS0_Pf,"a",@progbits
	.sectionflags	@""
	.align	4
.nv.constant0._Z6matmuliiiPKfS0_Pf:
	.zero		936


//--------------------- SYMBOLS --------------------------

	.type		.nv.reservedSmem.offset0,@object
	.size		.nv.reservedSmem.offset0,0x4
